	.headerflags	@"EF_CUDA_TEXMODE_UNIFIED EF_CUDA_64BIT_ADDRESS EF_CUDA_ACCELERATORS EF_CUDA_SM90 EF_CUDA_VIRTUAL_SM(EF_CUDA_SM90)"
	.elftype	@"ET_EXEC"


//--------------------- .nv.info                  --------------------------
	.section	.nv.info,"",@"SHT_CUDA_INFO"
	.align	4


	//----- nvinfo : EIATTR_REGCOUNT
	.align		4
        /*0000*/ 	.byte	0x04, 0x2f
        /*0002*/ 	.short	(.L_3 - .L_2)
	.align		4
.L_2:
        /*0004*/ 	.word	index@(triton_poi_fused__native_batch_norm_legit_no_training_add_convolution_relu_92)
        /*0008*/ 	.word	0x00000018


	//----- nvinfo : EIATTR_MIN_STACK_SIZE
	.align		4
.L_3:
        /*000c*/ 	.byte	0x04, 0x12
        /*000e*/ 	.short	(.L_5 - .L_4)
	.align		4
.L_4:
        /*0010*/ 	.word	index@(triton_poi_fused__native_batch_norm_legit_no_training_add_convolution_relu_92)
        /*0014*/ 	.word	0x00000000


	//----- nvinfo : EIATTR_FRAME_SIZE
	.align		4
.L_5:
        /*0018*/ 	.byte	0x04, 0x11
        /*001a*/ 	.short	(.L_7 - .L_6)
	.align		4
.L_6:
        /*001c*/ 	.word	index@(triton_poi_fused__native_batch_norm_legit_no_training_add_convolution_relu_92)
        /*0020*/ 	.word	0x00000000


	//----- nvinfo : EIATTR_MIN_STACK_SIZE
	.align		4
.L_7:
        /*0024*/ 	.byte	0x04, 0x12
        /*0026*/ 	.short	(.L_9 - .L_8)
	.align		4
.L_8:
        /*0028*/ 	.word	index@(triton_poi_fused__native_batch_norm_legit_no_training_add_convolution_relu_92)
        /*002c*/ 	.word	0x00000000
.L_9:


//--------------------- .nv.info.triton_poi_fused__native_batch_norm_legit_no_training_add_convolution_relu_92 --------------------------
	.section	.nv.info.triton_poi_fused__native_batch_norm_legit_no_training_add_convolution_relu_92,"",@"SHT_CUDA_INFO"
	.sectionflags	@""
	.align	4


	//----- nvinfo : EIATTR_CUDA_API_VERSION
	.align		4
        /*0000*/ 	.byte	0x04, 0x37
        /*0002*/ 	.short	(.L_11 - .L_10)
.L_10:
        /*0004*/ 	.word	0x0000007c


	//----- nvinfo : EIATTR_KPARAM_INFO
	.align		4
.L_11:
        /*0008*/ 	.byte	0x04, 0x17
        /*000a*/ 	.short	(.L_13 - .L_12)
.L_12:
        /*000c*/ 	.word	0x00000000
        /*0010*/ 	.short	0x0008
        /*0012*/ 	.short	0x0040
        /*0014*/ 	.byte	0x00, 0xf0, 0x11, 0x00


	//----- nvinfo : EIATTR_KPARAM_INFO
	.align		4
.L_13:
        /*0018*/ 	.byte	0x04, 0x17
        /*001a*/ 	.short	(.L_15 - .L_14)
.L_14:
        /*001c*/ 	.word	0x00000000
        /*0020*/ 	.short	0x0007
        /*0022*/ 	.short	0x0038
        /*0024*/ 	.byte	0x00, 0xf4, 0x21, 0x00


	//----- nvinfo : EIATTR_KPARAM_INFO
	.align		4
.L_15:
        /*0028*/ 	.byte	0x04, 0x17
        /*002a*/ 	.short	(.L_17 - .L_16)
.L_16:
        /*002c*/ 	.word	0x00000000
        /*0030*/ 	.short	0x0006
        /*0032*/ 	.short	0x0030
        /*0034*/ 	.byte	0x00, 0xf4, 0x21, 0x00


	//----- nvinfo : EIATTR_KPARAM_INFO
	.align		4
.L_17:
        /*0038*/ 	.byte	0x04, 0x17
        /*003a*/ 	.short	(.L_19 - .L_18)
.L_18:
        /*003c*/ 	.word	0x00000000
        /*0040*/ 	.short	0x0005
        /*0042*/ 	.short	0x0028
        /*0044*/ 	.byte	0x00, 0xf4, 0x21, 0x00


	//----- nvinfo : EIATTR_KPARAM_INFO
	.align		4
.L_19:
        /*0048*/ 	.byte	0x04, 0x17
        /*004a*/ 	.short	(.L_21 - .L_20)
.L_20:
        /*004c*/ 	.word	0x00000000
        /*0050*/ 	.short	0x0004
        /*0052*/ 	.short	0x0020
        /*0054*/ 	.byte	0x00, 0xf4, 0x21, 0x00


	//----- nvinfo : EIATTR_KPARAM_INFO
	.align		4
.L_21:
        /*0058*/ 	.byte	0x04, 0x17
        /*005a*/ 	.short	(.L_23 - .L_22)
.L_22:
        /*005c*/ 	.word	0x00000000
        /*0060*/ 	.short	0x0003
        /*0062*/ 	.short	0x0018
        /*0064*/ 	.byte	0x00, 0xf4, 0x21, 0x00


	//----- nvinfo : EIATTR_KPARAM_INFO
	.align		4
.L_23:
        /*0068*/ 	.byte	0x04, 0x17
        /*006a*/ 	.short	(.L_25 - .L_24)
.L_24:
        /*006c*/ 	.word	0x00000000
        /*0070*/ 	.short	0x0002
        /*0072*/ 	.short	0x0010
        /*0074*/ 	.byte	0x00, 0xf4, 0x21, 0x00


	//----- nvinfo : EIATTR_KPARAM_INFO
	.align		4
.L_25:
        /*0078*/ 	.byte	0x04, 0x17
        /*007a*/ 	.short	(.L_27 - .L_26)
.L_26:
        /*007c*/ 	.word	0x00000000
        /*0080*/ 	.short	0x0001
        /*0082*/ 	.short	0x0008
        /*0084*/ 	.byte	0x00, 0xf4, 0x21, 0x00


	//----- nvinfo : EIATTR_KPARAM_INFO
	.align		4
.L_27:
        /*0088*/ 	.byte	0x04, 0x17
        /*008a*/ 	.short	(.L_29 - .L_28)
.L_28:
        /*008c*/ 	.word	0x00000000
        /*0090*/ 	.short	0x0000
        /*0092*/ 	.short	0x0000
        /*0094*/ 	.byte	0x00, 0xf4, 0x21, 0x00


	//----- nvinfo : EIATTR_SPARSE_MMA_MASK
	.align		4
.L_29:
        /*0098*/ 	.byte	0x03, 0x50
        /*009a*/ 	.short	0x0000


	//----- nvinfo : EIATTR_MAXREG_COUNT
	.align		4
        /*009c*/ 	.byte	0x03, 0x1b
        /*009e*/ 	.short	0x00ff


	//----- nvinfo : EIATTR_EXIT_INSTR_OFFSETS
	.align		4
        /*00a0*/ 	.byte	0x04, 0x1c
        /*00a2*/ 	.short	(.L_31 - .L_30)


	//   ....[0]....
.L_30:
        /*00a4*/ 	.word	0x00000410


	//----- nvinfo : EIATTR_REQNTID
	.align		4
.L_31:
        /*00a8*/ 	.byte	0x04, 0x10
        /*00aa*/ 	.short	(.L_33 - .L_32)
.L_32:
        /*00ac*/ 	.word	0x00000080
        /*00b0*/ 	.word	0x00000001
        /*00b4*/ 	.word	0x00000001


	//----- nvinfo : EIATTR_CBANK_PARAM_SIZE
	.align		4
.L_33:
        /*00b8*/ 	.byte	0x03, 0x19
        /*00ba*/ 	.short	0x0044


	//----- nvinfo : EIATTR_PARAM_CBANK
	.align		4
        /*00bc*/ 	.byte	0x04, 0x0a
        /*00be*/ 	.short	(.L_35 - .L_34)
	.align		4
.L_34:
        /*00c0*/ 	.word	index@(.nv.constant0.triton_poi_fused__native_batch_norm_legit_no_training_add_convolution_relu_92)
        /*00c4*/ 	.short	0x0210
        /*00c6*/ 	.short	0x0044


	//----- nvinfo : EIATTR_SW_WAR
	.align		4
.L_35:
        /*00c8*/ 	.byte	0x04, 0x36
        /*00ca*/ 	.short	(.L_37 - .L_36)
.L_36:
        /*00cc*/ 	.word	0x00000008
.L_37:


//--------------------- .nv.callgraph             --------------------------
	.section	.nv.callgraph,"",@"SHT_CUDA_CALLGRAPH"
	.align	4
	.sectionentsize	8
	.align		4
        /*0000*/ 	.word	0x00000000
	.align		4
        /*0004*/ 	.word	0xffffffff
	.align		4
        /*0008*/ 	.word	0x00000000
	.align		4
        /*000c*/ 	.word	0xfffffffe
	.align		4
        /*0010*/ 	.word	0x00000000
	.align		4
        /*0014*/ 	.word	0xfffffffd
	.align		4
        /*0018*/ 	.word	0x00000000
	.align		4
        /*001c*/ 	.word	0xfffffffc


//--------------------- .nv.constant4             --------------------------
	.section	.nv.constant4,"a",@progbits
	.align	8
	.align		8
.nv.constant4:
        /*0000*/ 	.dword	_$_str
	.align		8
        /*0008*/ 	.dword	_$_str_$_2


//--------------------- .text.triton_poi_fused__native_batch_norm_legit_no_training_add_convolution_relu_92 --------------------------
	.section	.text.triton_poi_fused__native_batch_norm_legit_no_training_add_convolution_relu_92,"ax",@progbits
	.align	128
        .global         triton_poi_fused__native_batch_norm_legit_no_training_add_convolution_relu_92
        .type           triton_poi_fused__native_batch_norm_legit_no_training_add_convolution_relu_92,@function
        .size           triton_poi_fused__native_batch_norm_legit_no_training_add_convolution_relu_92,(.L_x_1 - triton_poi_fused__native_batch_norm_legit_no_training_add_convolution_relu_92)
        .other          triton_poi_fused__native_batch_norm_legit_no_training_add_convolution_relu_92,@"STO_CUDA_ENTRY STV_DEFAULT"
triton_poi_fused__native_batch_norm_legit_no_training_add_convolution_relu_92:
.text.triton_poi_fused__native_batch_norm_legit_no_training_add_convolution_relu_92:
[----:B------:R-:W-:Y:S01]  /*0000*/  LDC R1, c[0x0][0x28] ;  /* 0x00000a00ff017b82 */ /* 0x000fe20000000800 */
[----:B------:R-:W1:Y:S07]  /*0010*/  S2R R0, SR_TID.X ;  /* 0x0000000000007919 */ /* 0x000e6e0000002100 */
[----:B------:R-:W2:Y:S01]  /*0020*/  LDC.64 R18, c[0x0][0x228] ;  /* 0x00008a00ff127b82 */ /* 0x000ea20000000a00 */
[----:B------:R-:W-:Y:S01]  /*0030*/  ULDC.64 UR4, c[0x0][0x208] ;  /* 0x0000820000047ab9 */ /* 0x000fe20000000a00 */
[----:B------:R-:W3:Y:S06]  /*0040*/  S2R R5, SR_CTAID.X ;  /* 0x0000000000057919 */ /* 0x000eec0000002500 */
[----:B------:R-:W4:Y:S08]  /*0050*/  LDC.64 R16, c[0x0][0x218] ;  /* 0x00008600ff107b82 */ /* 0x000f300000000a00 */
[----:B------:R-:W5:Y:S08]  /*0060*/  LDC.64 R20, c[0x0][0x220] ;  /* 0x00008800ff147b82 */ /* 0x000f700000000a00 */
[----:B------:R-:W4:Y:S01]  /*0070*/  LDC.64 R12, c[0x0][0x230] ;  /* 0x00008c00ff0c7b82 */ /* 0x000f220000000a00 */
[----:B-1----:R-:W-:-:S07]  /*0080*/  SHF.L.U32 R0, R0, 0x1, RZ ;  /* 0x0000000100007819 */ /* 0x002fce00000006ff */
[----:B------:R-:W1:Y:S01]  /*0090*/  LDC.64 R10, c[0x0][0x238] ;  /* 0x00008e00ff0a7b82 */ /* 0x000e620000000a00 */
[----:B---3--:R-:W-:Y:S02]  /*00a0*/  SHF.R.S32.HI R3, RZ, 0x17, R5 ;  /* 0x00000017ff037819 */ /* 0x008fe40000011405 */
[----:B------:R-:W-:Y:S02]  /*00b0*/  LOP3.LUT R0, R0, 0xfe, RZ, 0xc0, !PT ;  /* 0x000000fe00007812 */ /* 0x000fe400078ec0ff */
[----:B------:R-:W-:-:S03]  /*00c0*/  SGXT R3, R3, 0x1 ;  /* 0x000000010303781a */ /* 0x000fc60000000200 */
[----:B------:R-:W3:Y:S01]  /*00d0*/  LDC.64 R6, c[0x0][0x240] ;  /* 0x00009000ff067b82 */ /* 0x000ee20000000a00 */
[----:B------:R-:W-:-:S04]  /*00e0*/  LEA R0, R5, R0, 0x8 ;  /* 0x0000000005007211 */ /* 0x000fc800078e40ff */
[----:B------:R-:W-:-:S04]  /*00f0*/  LEA.HI R3, R3, R0, RZ, 0x6 ;  /* 0x0000000003037211 */ /* 0x000fc800078f30ff */
[--C-:B------:R-:W-:Y:S02]  /*0100*/  SHF.R.S32.HI R15, RZ, 0x6, R3.reuse ;  /* 0x00000006ff0f7819 */ /* 0x100fe40000011403 */
[----:B------:R-:W-:-:S04]  /*0110*/  SHF.R.S32.HI R2, RZ, 0x1f, R3 ;  /* 0x0000001fff027819 */ /* 0x000fc80000011403 */
[----:B------:R-:W-:-:S04]  /*0120*/  LEA.HI R2, R2, R15, RZ, 0x8 ;  /* 0x0000000f02027211 */ /* 0x000fc800078f40ff */
[----:B------:R-:W-:-:S04]  /*0130*/  LOP3.LUT R2, R2, 0xffffff00, RZ, 0xc0, !PT ;  /* 0xffffff0002027812 */ /* 0x000fc800078ec0ff */
[----:B------:R-:W-:Y:S02]  /*0140*/  IADD3 R15, R15, -R2, RZ ;  /* 0x800000020f0f7210 */ /* 0x000fe40007ffe0ff */
[----:B------:R-:W1:Y:S03]  /*0150*/  LDC.64 R2, c[0x0][0x210] ;  /* 0x00008400ff027b82 */ /* 0x000e660000000a00 */
[----:B--2---:R-:W-:-:S05]  /*0160*/  IMAD.WIDE R18, R15, 0x4, R18 ;  /* 0x000000040f127825 */ /* 0x004fca00078e0212 */
[----:B------:R5:W2:Y:S01]  /*0170*/  LDG.E.EL R8, desc[UR4][R18.64] ;  /* 0x0000000412087981 */ /* 0x000aa2000c2e1900 */
[----:B----4-:R-:W-:-:S05]  /*0180*/  IMAD.WIDE R16, R15, 0x4, R16 ;  /* 0x000000040f107825 */ /* 0x010fca00078e0210 */
[----:B------:R-:W4:Y:S01]  /*0190*/  LDG.E.EL R9, desc[UR4][R16.64] ;  /* 0x0000000410097981 */ /* 0x000f22000c2e1900 */
[----:B-----5:R-:W-:-:S05]  /*01a0*/  IMAD.WIDE R18, R15, 0x4, R20 ;  /* 0x000000040f127825 */ /* 0x020fca00078e0214 */
[----:B------:R-:W5:Y:S01]  /*01b0*/  LDG.E.EL R14, desc[UR4][R18.64] ;  /* 0x00000004120e7981 */ /* 0x000f62000c2e1900 */
[----:B01----:R-:W-:-:S05]  /*01c0*/  IMAD.WIDE R2, R0, 0x4, R2 ;  /* 0x0000000400027825 */ /* 0x003fca00078e0202 */
[----:B------:R-:W4:Y:S01]  /*01d0*/  LDG.E.64 R4, desc[UR4][R2.64] ;  /* 0x0000000402047981 */ /* 0x000f22000c1e1b00 */
[----:B------:R-:W-:-:S04]  /*01e0*/  IMAD.WIDE R12, R15, 0x4, R12 ;  /* 0x000000040f0c7825 */ /* 0x000fc800078e020c */
[----:B------:R-:W-:Y:S02]  /*01f0*/  IMAD.WIDE R20, R15, 0x4, R10 ;  /* 0x000000040f147825 */ /* 0x000fe400078e020a */
[----:B------:R0:W5:Y:S04]  /*0200*/  LDG.E.EL R10, desc[UR4][R12.64] ;  /* 0x000000040c0a7981 */ /* 0x000168000c2e1900 */
[----:B------:R-:W5:Y:S01]  /*0210*/  LDG.E.EL R11, desc[UR4][R20.64] ;  /* 0x00000004140b7981 */ /* 0x000f62000c2e1900 */
[----:B---3--:R-:W-:-:S06]  /*0220*/  IMAD.WIDE R6, R0, 0x4, R6 ;  /* 0x0000000400067825 */ /* 0x008fcc00078e0206 */
[----:B------:R-:W3:Y:S01]  /*0230*/  LDG.E.64 R6, desc[UR4][R6.64] ;  /* 0x0000000406067981 */ /* 0x000ee2000c1e1b00 */
[----:B0-----:R-:W-:Y:S01]  /*0240*/  HFMA2.MMA R12, -RZ, RZ, 1.625, 0 ;  /* 0x3e800000ff0c7435 */ /* 0x001fe200000001ff */
[----:B--2---:R-:W-:-:S04]  /*0250*/  FADD R8, R8, 9.9999997473787516356e-06 ;  /* 0x3727c5ac08087421 */ /* 0x004fc80000000000 */
[----:B------:R-:W0:Y:S02]  /*0260*/  MUFU.SQRT R15, R8 ;  /* 0x00000008000f7308 */ /* 0x000e240000002000 */
[C---:B0-----:R-:W-:Y:S02]  /*0270*/  FSETP.GT.AND P0, PT, R15.reuse, 8.50705917302346158658e+37, PT ;  /* 0x7e8000000f00780b */ /* 0x041fe40003f04000 */
[----:B------:R-:W-:-:S11]  /*0280*/  FSETP.GEU.AND P1, PT, R15, 1.175494350822287508e-38, PT ;  /* 0x008000000f00780b */ /* 0x000fd60003f2e000 */
[----:B------:R-:W-:-:S04]  /*0290*/  @P0 FMUL R15, R15, 0.25 ;  /* 0x3e8000000f0f0820 */ /* 0x000fc80000400000 */
[----:B------:R-:W-:-:S06]  /*02a0*/  @!P1 FMUL R15, R15, 16777216 ;  /* 0x4b8000000f0f9820 */ /* 0x000fcc0000400000 */
[----:B------:R-:W0:Y:S01]  /*02b0*/  MUFU.RCP R15, R15 ;  /* 0x0000000f000f7308 */ /* 0x000e220000001000 */
[----:B------:R-:W-:Y:S01]  /*02c0*/  FSEL R12, R12, 1, P0 ;  /* 0x3f8000000c0c7808 */ /* 0x000fe20000000000 */
[--C-:B----4-:R-:W-:Y:S01]  /*02d0*/  FADD R4, R4, R9.reuse ;  /* 0x0000000904047221 */ /* 0x110fe20000000000 */
[----:B------:R-:W-:Y:S02]  /*02e0*/  FADD R5, R5, R9 ;  /* 0x0000000905057221 */ /* 0x000fe40000000000 */
[----:B------:R-:W1:Y:S01]  /*02f0*/  LDC.64 R8, c[0x0][0x248] ;  /* 0x00009200ff087b82 */ /* 0x000e620000000a00 */
[----:B------:R-:W-:-:S04]  /*0300*/  @!P1 FMUL R12, R12, 16777216 ;  /* 0x4b8000000c0c9820 */ /* 0x000fc80000400000 */
[----:B0-----:R-:W-:Y:S01]  /*0310*/  FMUL R13, R15, R12 ;  /* 0x0000000c0f0d7220 */ /* 0x001fe20000400000 */
[C---:B-----5:R-:W-:Y:S01]  /*0320*/  FADD R12, -R14.reuse, R4 ;  /* 0x000000040e0c7221 */ /* 0x060fe20000000100 */
[----:B------:R-:W-:-:S03]  /*0330*/  FADD R14, -R14, R5 ;  /* 0x000000050e0e7221 */ /* 0x000fc60000000100 */
[-C--:B------:R-:W-:Y:S01]  /*0340*/  FMUL R12, R12, R13.reuse ;  /* 0x0000000d0c0c7220 */ /* 0x080fe20000400000 */
[----:B------:R-:W-:-:S03]  /*0350*/  FMUL R14, R14, R13 ;  /* 0x0000000d0e0e7220 */ /* 0x000fc60000400000 */
[C-C-:B------:R-:W-:Y:S01]  /*0360*/  FFMA R12, R10.reuse, R12, R11.reuse ;  /* 0x0000000c0a0c7223 */ /* 0x140fe2000000000b */
[----:B------:R-:W-:-:S04]  /*0370*/  FFMA R14, R10, R14, R11 ;  /* 0x0000000e0a0e7223 */ /* 0x000fc8000000000b */
[----:B------:R-:W-:Y:S02]  /*0380*/  FSETP.GEU.AND P0, PT, R12, RZ, PT ;  /* 0x000000ff0c00720b */ /* 0x000fe40003f0e000 */
[----:B------:R-:W-:Y:S02]  /*0390*/  FSETP.GEU.AND P1, PT, R14, RZ, PT ;  /* 0x000000ff0e00720b */ /* 0x000fe40003f2e000 */
[----:B------:R-:W-:Y:S02]  /*03a0*/  FSEL R11, R12, RZ, P0 ;  /* 0x000000ff0c0b7208 */ /* 0x000fe40000000000 */
[----:B------:R-:W-:Y:S01]  /*03b0*/  FSEL R14, R14, RZ, P1 ;  /* 0x000000ff0e0e7208 */ /* 0x000fe20000800000 */
[----:B-1----:R-:W-:-:S04]  /*03c0*/  IMAD.WIDE R8, R0, 0x4, R8 ;  /* 0x0000000400087825 */ /* 0x002fc800078e0208 */
[----:B---3--:R-:W-:Y:S01]  /*03d0*/  FADD R6, R6, R11 ;  /* 0x0000000b06067221 */ /* 0x008fe20000000000 */
[----:B------:R-:W-:Y:S01]  /*03e0*/  FADD R7, R7, R14 ;  /* 0x0000000e07077221 */ /* 0x000fe20000000000 */
[----:B------:R-:W-:Y:S04]  /*03f0*/  STG.E.64 desc[UR4][R2.64], R4 ;  /* 0x0000000402007986 */ /* 0x000fe8000c101b04 */
[----:B------:R-:W-:Y:S01]  /*0400*/  STG.E.64 desc[UR4][R8.64], R6 ;  /* 0x0000000608007986 */ /* 0x000fe2000c101b04 */
[----:B------:R-:W-:Y:S05]  /*0410*/  EXIT ;  /* 0x000000000000794d */ /* 0x000fea0003800000 */
.L_x_0:
[----:B------:R-:W-:-:S00]  /*0420*/  BRA `(.L_x_0) ;  /* 0xfffffffc00fc7947 */ /* 0x000fc0000383ffff */
[----:B------:R-:W-:-:S00]  /*0430*/  NOP ;  /* 0x0000000000007918 */ /* 0x000fc00000000000 */
        /* <DEDUP_REMOVED lines=12> */
.L_x_1:


//--------------------- .nv.global.init           --------------------------
	.section	.nv.global.init,"aw",@progbits
.nv.global.init:
	.type		_$_str,@object
	.size		_$_str,(_$_str_$_2 - _$_str)
_$_str:
        /*0000*/ 	.byte	0x5f, 0x5f, 0x43, 0x55, 0x44, 0x41, 0x5f, 0x46, 0x54, 0x5a, 0x00
	.type		_$_str_$_2,@object
	.size		_$_str_$_2,(.L_1 - _$_str_$_2)
_$_str_$_2:
        /*000b*/ 	.byte	0x5f, 0x5f, 0x43, 0x55, 0x44, 0x41, 0x5f, 0x50, 0x52, 0x45, 0x43, 0x5f, 0x53, 0x51, 0x52, 0x54
        /*001b*/ 	.byte	0x00
.L_1:


//--------------------- .nv.constant0.triton_poi_fused__native_batch_norm_legit_no_training_add_convolution_relu_92 --------------------------
	.section	.nv.constant0.triton_poi_fused__native_batch_norm_legit_no_training_add_convolution_relu_92,"a",@progbits
	.sectionflags	@""
	.align	4
.nv.constant0.triton_poi_fused__native_batch_norm_legit_no_training_add_convolution_relu_92:
	.zero		596
